	.headerflags	@"EF_CUDA_TEXMODE_UNIFIED EF_CUDA_64BIT_ADDRESS EF_CUDA_ACCELERATORS EF_CUDA_SM90 EF_CUDA_VIRTUAL_SM(EF_CUDA_SM90)"
	.elftype	@"ET_EXEC"


//--------------------- .nv.info                  --------------------------
	.section	.nv.info,"",@"SHT_CUDA_INFO"
	.align	4


	//----- nvinfo : EIATTR_REGCOUNT
	.align		4
        /*0000*/ 	.byte	0x04, 0x2f
        /*0002*/ 	.short	(.L_3 - .L_2)
	.align		4
.L_2:
        /*0004*/ 	.word	index@(triton_poi_fused__native_batch_norm_legit_no_training_add_relu_28)
        /*0008*/ 	.word	0x00000016


	//----- nvinfo : EIATTR_MIN_STACK_SIZE
	.align		4
.L_3:
        /*000c*/ 	.byte	0x04, 0x12
        /*000e*/ 	.short	(.L_5 - .L_4)
	.align		4
.L_4:
        /*0010*/ 	.word	index@(triton_poi_fused__native_batch_norm_legit_no_training_add_relu_28)
        /*0014*/ 	.word	0x00000000


	//----- nvinfo : EIATTR_FRAME_SIZE
	.align		4
.L_5:
        /*0018*/ 	.byte	0x04, 0x11
        /*001a*/ 	.short	(.L_7 - .L_6)
	.align		4
.L_6:
        /*001c*/ 	.word	index@(triton_poi_fused__native_batch_norm_legit_no_training_add_relu_28)
        /*0020*/ 	.word	0x00000000


	//----- nvinfo : EIATTR_MIN_STACK_SIZE
	.align		4
.L_7:
        /*0024*/ 	.byte	0x04, 0x12
        /*0026*/ 	.short	(.L_9 - .L_8)
	.align		4
.L_8:
        /*0028*/ 	.word	index@(triton_poi_fused__native_batch_norm_legit_no_training_add_relu_28)
        /*002c*/ 	.word	0x00000000
.L_9:


//--------------------- .nv.info.triton_poi_fused__native_batch_norm_legit_no_training_add_relu_28 --------------------------
	.section	.nv.info.triton_poi_fused__native_batch_norm_legit_no_training_add_relu_28,"",@"SHT_CUDA_INFO"
	.sectionflags	@""
	.align	4


	//----- nvinfo : EIATTR_CUDA_API_VERSION
	.align		4
        /*0000*/ 	.byte	0x04, 0x37
        /*0002*/ 	.short	(.L_11 - .L_10)
.L_10:
        /*0004*/ 	.word	0x0000007c


	//----- nvinfo : EIATTR_KPARAM_INFO
	.align		4
.L_11:
        /*0008*/ 	.byte	0x04, 0x17
        /*000a*/ 	.short	(.L_13 - .L_12)
.L_12:
        /*000c*/ 	.word	0x00000000
        /*0010*/ 	.short	0x0007
        /*0012*/ 	.short	0x0038
        /*0014*/ 	.byte	0x00, 0xf0, 0x11, 0x00


	//----- nvinfo : EIATTR_KPARAM_INFO
	.align		4
.L_13:
        /*0018*/ 	.byte	0x04, 0x17
        /*001a*/ 	.short	(.L_15 - .L_14)
.L_14:
        /*001c*/ 	.word	0x00000000
        /*0020*/ 	.short	0x0006
        /*0022*/ 	.short	0x0030
        /*0024*/ 	.byte	0x00, 0xf4, 0x21, 0x00


	//----- nvinfo : EIATTR_KPARAM_INFO
	.align		4
.L_15:
        /*0028*/ 	.byte	0x04, 0x17
        /*002a*/ 	.short	(.L_17 - .L_16)
.L_16:
        /*002c*/ 	.word	0x00000000
        /*0030*/ 	.short	0x0005
        /*0032*/ 	.short	0x0028
        /*0034*/ 	.byte	0x00, 0xf4, 0x21, 0x00


	//----- nvinfo : EIATTR_KPARAM_INFO
	.align		4
.L_17:
        /*0038*/ 	.byte	0x04, 0x17
        /*003a*/ 	.short	(.L_19 - .L_18)
.L_18:
        /*003c*/ 	.word	0x00000000
        /*0040*/ 	.short	0x0004
        /*0042*/ 	.short	0x0020
        /*0044*/ 	.byte	0x00, 0xf4, 0x21, 0x00


	//----- nvinfo : EIATTR_KPARAM_INFO
	.align		4
.L_19:
        /*0048*/ 	.byte	0x04, 0x17
        /*004a*/ 	.short	(.L_21 - .L_20)
.L_20:
        /*004c*/ 	.word	0x00000000
        /*0050*/ 	.short	0x0003
        /*0052*/ 	.short	0x0018
        /*0054*/ 	.byte	0x00, 0xf4, 0x21, 0x00


	//----- nvinfo : EIATTR_KPARAM_INFO
	.align		4
.L_21:
        /*0058*/ 	.byte	0x04, 0x17
        /*005a*/ 	.short	(.L_23 - .L_22)
.L_22:
        /*005c*/ 	.word	0x00000000
        /*0060*/ 	.short	0x0002
        /*0062*/ 	.short	0x0010
        /*0064*/ 	.byte	0x00, 0xf4, 0x21, 0x00


	//----- nvinfo : EIATTR_KPARAM_INFO
	.align		4
.L_23:
        /*0068*/ 	.byte	0x04, 0x17
        /*006a*/ 	.short	(.L_25 - .L_24)
.L_24:
        /*006c*/ 	.word	0x00000000
        /*0070*/ 	.short	0x0001
        /*0072*/ 	.short	0x0008
        /*0074*/ 	.byte	0x00, 0xf4, 0x21, 0x00


	//----- nvinfo : EIATTR_KPARAM_INFO
	.align		4
.L_25:
        /*0078*/ 	.byte	0x04, 0x17
        /*007a*/ 	.short	(.L_27 - .L_26)
.L_26:
        /*007c*/ 	.word	0x00000000
        /*0080*/ 	.short	0x0000
        /*0082*/ 	.short	0x0000
        /*0084*/ 	.byte	0x00, 0xf4, 0x21, 0x00


	//----- nvinfo : EIATTR_SPARSE_MMA_MASK
	.align		4
.L_27:
        /*0088*/ 	.byte	0x03, 0x50
        /*008a*/ 	.short	0x0000


	//----- nvinfo : EIATTR_MAXREG_COUNT
	.align		4
        /*008c*/ 	.byte	0x03, 0x1b
        /*008e*/ 	.short	0x00ff


	//----- nvinfo : EIATTR_EXIT_INSTR_OFFSETS
	.align		4
        /*0090*/ 	.byte	0x04, 0x1c
        /*0092*/ 	.short	(.L_29 - .L_28)


	//   ....[0]....
.L_28:
        /*0094*/ 	.word	0x00000370


	//   ....[1]....
        /*0098*/ 	.word	0x00000390


	//----- nvinfo : EIATTR_REQNTID
	.align		4
.L_29:
        /*009c*/ 	.byte	0x04, 0x10
        /*009e*/ 	.short	(.L_31 - .L_30)
.L_30:
        /*00a0*/ 	.word	0x00000080
        /*00a4*/ 	.word	0x00000001
        /*00a8*/ 	.word	0x00000001


	//----- nvinfo : EIATTR_CBANK_PARAM_SIZE
	.align		4
.L_31:
        /*00ac*/ 	.byte	0x03, 0x19
        /*00ae*/ 	.short	0x003c


	//----- nvinfo : EIATTR_PARAM_CBANK
	.align		4
        /*00b0*/ 	.byte	0x04, 0x0a
        /*00b2*/ 	.short	(.L_33 - .L_32)
	.align		4
.L_32:
        /*00b4*/ 	.word	index@(.nv.constant0.triton_poi_fused__native_batch_norm_legit_no_training_add_relu_28)
        /*00b8*/ 	.short	0x0210
        /*00ba*/ 	.short	0x003c


	//----- nvinfo : EIATTR_SW_WAR
	.align		4
.L_33:
        /*00bc*/ 	.byte	0x04, 0x36
        /*00be*/ 	.short	(.L_35 - .L_34)
.L_34:
        /*00c0*/ 	.word	0x00000008
.L_35:


//--------------------- .nv.callgraph             --------------------------
	.section	.nv.callgraph,"",@"SHT_CUDA_CALLGRAPH"
	.align	4
	.sectionentsize	8
	.align		4
        /*0000*/ 	.word	0x00000000
	.align		4
        /*0004*/ 	.word	0xffffffff
	.align		4
        /*0008*/ 	.word	0x00000000
	.align		4
        /*000c*/ 	.word	0xfffffffe
	.align		4
        /*0010*/ 	.word	0x00000000
	.align		4
        /*0014*/ 	.word	0xfffffffd
	.align		4
        /*0018*/ 	.word	0x00000000
	.align		4
        /*001c*/ 	.word	0xfffffffc


//--------------------- .nv.constant4             --------------------------
	.section	.nv.constant4,"a",@progbits
	.align	8
	.align		8
.nv.constant4:
        /*0000*/ 	.dword	_$_str
	.align		8
        /*0008*/ 	.dword	_$_str_$_2


//--------------------- .text.triton_poi_fused__native_batch_norm_legit_no_training_add_relu_28 --------------------------
	.section	.text.triton_poi_fused__native_batch_norm_legit_no_training_add_relu_28,"ax",@progbits
	.align	128
        .global         triton_poi_fused__native_batch_norm_legit_no_training_add_relu_28
        .type           triton_poi_fused__native_batch_norm_legit_no_training_add_relu_28,@function
        .size           triton_poi_fused__native_batch_norm_legit_no_training_add_relu_28,(.L_x_1 - triton_poi_fused__native_batch_norm_legit_no_training_add_relu_28)
        .other          triton_poi_fused__native_batch_norm_legit_no_training_add_relu_28,@"STO_CUDA_ENTRY STV_DEFAULT"
triton_poi_fused__native_batch_norm_legit_no_training_add_relu_28:
.text.triton_poi_fused__native_batch_norm_legit_no_training_add_relu_28:
[----:B------:R-:W0:Y:S01]  /*0000*/  LDC R1, c[0x0][0x28] ;  /* 0x00000a00ff017b82 */ /* 0x000e220000000800 */
[----:B------:R-:W1:Y:S07]  /*0010*/  S2R R0, SR_TID.X ;  /* 0x0000000000007919 */ /* 0x000e6e0000002100 */
[----:B------:R-:W2:Y:S01]  /*0020*/  LDC.64 R12, c[0x0][0x220] ;  /* 0x00008800ff0c7b82 */ /* 0x000ea20000000a00 */
[----:B------:R-:W-:Y:S01]  /*0030*/  ULDC.64 UR4, c[0x0][0x208] ;  /* 0x0000820000047ab9 */ /* 0x000fe20000000a00 */
[----:B------:R-:W3:Y:S06]  /*0040*/  S2R R3, SR_CTAID.X ;  /* 0x0000000000037919 */ /* 0x000eec0000002500 */
[----:B------:R-:W4:Y:S08]  /*0050*/  LDC.64 R8, c[0x0][0x210] ;  /* 0x00008400ff087b82 */ /* 0x000f300000000a00 */
[----:B------:R-:W5:Y:S08]  /*0060*/  LDC.64 R10, c[0x0][0x218] ;  /* 0x00008600ff0a7b82 */ /* 0x000f700000000a00 */
[----:B------:R-:W4:Y:S01]  /*0070*/  LDC.64 R14, c[0x0][0x228] ;  /* 0x00008a00ff0e7b82 */ /* 0x000f220000000a00 */
[----:B-1----:R-:W-:-:S07]  /*0080*/  LOP3.LUT R0, R0, 0x7f, RZ, 0xc0, !PT ;  /* 0x0000007f00007812 */ /* 0x002fce00078ec0ff */
[----:B------:R-:W1:Y:S01]  /*0090*/  LDC.64 R16, c[0x0][0x230] ;  /* 0x00008c00ff107b82 */ /* 0x000e620000000a00 */
[----:B---3--:R-:W-:Y:S01]  /*00a0*/  SHF.R.S32.HI R2, RZ, 0x18, R3 ;  /* 0x00000018ff027819 */ /* 0x008fe20000011403 */
[----:B------:R-:W-:-:S03]  /*00b0*/  IMAD R0, R3, 0x80, R0 ;  /* 0x0000008003007824 */ /* 0x000fc600078e0200 */
[----:B------:R-:W-:-:S03]  /*00c0*/  SGXT R3, R2, 0x1 ;  /* 0x000000010203781a */ /* 0x000fc60000000200 */
[----:B------:R-:W3:Y:S01]  /*00d0*/  LDC.64 R4, c[0x0][0x238] ;  /* 0x00008e00ff047b82 */ /* 0x000ee20000000a00 */
[----:B------:R-:W-:Y:S02]  /*00e0*/  ISETP.GE.AND P0, PT, R0, 0x800, PT ;  /* 0x000008000000780c */ /* 0x000fe40003f06270 */
[----:B------:R-:W-:-:S04]  /*00f0*/  LEA.HI R3, R3, R0, RZ, 0x2 ;  /* 0x0000000003037211 */ /* 0x000fc800078f10ff */
[--C-:B------:R-:W-:Y:S02]  /*0100*/  SHF.R.S32.HI R2, RZ, 0x2, R3.reuse ;  /* 0x00000002ff027819 */ /* 0x100fe40000011403 */
[----:B------:R-:W-:-:S04]  /*0110*/  SHF.R.S32.HI R3, RZ, 0x1f, R3 ;  /* 0x0000001fff037819 */ /* 0x000fc80000011403 */
[----:B------:R-:W-:-:S04]  /*0120*/  LEA.HI R3, R3, R2, RZ, 0x7 ;  /* 0x0000000203037211 */ /* 0x000fc800078f38ff */
[----:B------:R-:W-:-:S04]  /*0130*/  LOP3.LUT R3, R3, 0xffffff80, RZ, 0xc0, !PT ;  /* 0xffffff8003037812 */ /* 0x000fc800078ec0ff */
[----:B------:R-:W-:Y:S02]  /*0140*/  IADD3 R19, R2, -R3, RZ ;  /* 0x8000000302137210 */ /* 0x000fe40007ffe0ff */
[----:B------:R-:W-:-:S03]  /*0150*/  CS2R R2, SRZ ;  /* 0x0000000000027805 */ /* 0x000fc6000001ff00 */
[----:B--2---:R-:W-:-:S05]  /*0160*/  IMAD.WIDE R12, R19, 0x4, R12 ;  /* 0x00000004130c7825 */ /* 0x004fca00078e020c */
[----:B------:R2:W3:Y:S01]  /*0170*/  @!P0 LDG.E.EL R2, desc[UR4][R12.64] ;  /* 0x000000040c028981 */ /* 0x0004e2000c2e1900 */
[----:B------:R-:W-:Y:S01]  /*0180*/  CS2R R6, SRZ ;  /* 0x0000000000067805 */ /* 0x000fe2000001ff00 */
[----:B----4-:R-:W-:-:S04]  /*0190*/  IMAD.WIDE R8, R0, 0x4, R8 ;  /* 0x0000000400087825 */ /* 0x010fc800078e0208 */
[C---:B-----5:R-:W-:Y:S01]  /*01a0*/  IMAD.WIDE R10, R19.reuse, 0x4, R10 ;  /* 0x00000004130a7825 */ /* 0x060fe200078e020a */
[----:B------:R4:W5:Y:S03]  /*01b0*/  @!P0 LDG.E R3, desc[UR4][R8.64] ;  /* 0x0000000408038981 */ /* 0x000966000c1e1900 */
[C---:B0-2---:R-:W-:Y:S01]  /*01c0*/  IMAD.WIDE R12, R19.reuse, 0x4, R14 ;  /* 0x00000004130c7825 */ /* 0x045fe200078e020e */
[----:B------:R0:W5:Y:S03]  /*01d0*/  @!P0 LDG.E.EL R6, desc[UR4][R10.64] ;  /* 0x000000040a068981 */ /* 0x000166000c2e1900 */
[----:B-1----:R-:W-:Y:S01]  /*01e0*/  IMAD.WIDE R14, R19, 0x4, R16 ;  /* 0x00000004130e7825 */ /* 0x002fe200078e0210 */
[----:B------:R-:W-:Y:S01]  /*01f0*/  CS2R R16, SRZ ;  /* 0x0000000000107805 */ /* 0x000fe2000001ff00 */
[----:B------:R-:W2:Y:S01]  /*0200*/  @!P0 LDG.E.EL R7, desc[UR4][R12.64] ;  /* 0x000000040c078981 */ /* 0x000ea2000c2e1900 */
[----:B----4-:R-:W1:Y:S01]  /*0210*/  LDC.64 R8, c[0x0][0x240] ;  /* 0x00009000ff087b82 */ /* 0x010e620000000a00 */
[----:B---3--:R-:W-:-:S03]  /*0220*/  IMAD.WIDE R4, R0, 0x4, R4 ;  /* 0x0000000400047825 */ /* 0x008fc600078e0204 */
[----:B------:R-:W2:Y:S04]  /*0230*/  @!P0 LDG.E.EL R16, desc[UR4][R14.64] ;  /* 0x000000040e108981 */ /* 0x000ea8000c2e1900 */
[----:B------:R-:W3:Y:S01]  /*0240*/  @!P0 LDG.E R17, desc[UR4][R4.64] ;  /* 0x0000000404118981 */ /* 0x000ee2000c1e1900 */
[----:B0-----:R-:W-:Y:S02]  /*0250*/  IMAD.MOV.U32 R11, RZ, RZ, 0x3e800000 ;  /* 0x3e800000ff0b7424 */ /* 0x001fe400078e00ff */
[----:B------:R-:W-:-:S04]  /*0260*/  FADD R2, R2, 9.9999997473787516356e-06 ;  /* 0x3727c5ac02027421 */ /* 0x000fc80000000000 */
[----:B------:R-:W0:Y:S01]  /*0270*/  MUFU.SQRT R10, R2 ;  /* 0x00000002000a7308 */ /* 0x000e220000002000 */
[----:B-----5:R-:W-:Y:S01]  /*0280*/  FADD R3, -R6, R3 ;  /* 0x0000000306037221 */ /* 0x020fe20000000100 */
[C---:B0-----:R-:W-:Y:S02]  /*0290*/  FSETP.GT.AND P1, PT, R10.reuse, 8.50705917302346158658e+37, PT ;  /* 0x7e8000000a00780b */ /* 0x041fe40003f24000 */
[----:B------:R-:W-:Y:S02]  /*02a0*/  FSETP.GEU.AND P2, PT, R10, 1.175494350822287508e-38, PT ;  /* 0x008000000a00780b */ /* 0x000fe40003f4e000 */
[----:B------:R-:W-:-:S09]  /*02b0*/  FSEL R11, R11, 1, P1 ;  /* 0x3f8000000b0b7808 */ /* 0x000fd20000800000 */
[----:B------:R-:W-:Y:S02]  /*02c0*/  @P1 FMUL R10, R10, 0.25 ;  /* 0x3e8000000a0a1820 */ /* 0x000fe40000400000 */
[----:B------:R-:W-:Y:S02]  /*02d0*/  @!P2 FMUL R11, R11, 16777216 ;  /* 0x4b8000000b0ba820 */ /* 0x000fe40000400000 */
[----:B------:R-:W-:-:S06]  /*02e0*/  @!P2 FMUL R10, R10, 16777216 ;  /* 0x4b8000000a0aa820 */ /* 0x000fcc0000400000 */
[----:B------:R-:W0:Y:S02]  /*02f0*/  MUFU.RCP R10, R10 ;  /* 0x0000000a000a7308 */ /* 0x000e240000001000 */
[----:B0-----:R-:W-:-:S04]  /*0300*/  FMUL R2, R10, R11 ;  /* 0x0000000b0a027220 */ /* 0x001fc80000400000 */
[----:B------:R-:W-:-:S04]  /*0310*/  FMUL R3, R3, R2 ;  /* 0x0000000203037220 */ /* 0x000fc80000400000 */
[----:B--2---:R-:W-:Y:S01]  /*0320*/  FFMA R16, R3, R7, R16 ;  /* 0x0000000703107223 */ /* 0x004fe20000000010 */
[----:B-1----:R-:W-:-:S04]  /*0330*/  IMAD.WIDE R2, R0, 0x4, R8 ;  /* 0x0000000400027825 */ /* 0x002fc800078e0208 */
[C---:B---3--:R-:W-:Y:S01]  /*0340*/  FADD R4, R16.reuse, R17 ;  /* 0x0000001110047221 */ /* 0x048fe20000000000 */
[----:B------:R-:W-:-:S04]  /*0350*/  FSETP.GEU.AND P1, PT, R16, -R17, PT ;  /* 0x800000111000720b */ /* 0x000fc80003f2e000 */
[----:B------:R-:W-:Y:S01]  /*0360*/  FSEL R5, R4, RZ, P1 ;  /* 0x000000ff04057208 */ /* 0x000fe20000800000 */
[----:B------:R-:W-:Y:S08]  /*0370*/  @P0 EXIT ;  /* 0x000000000000094d */ /* 0x000ff00003800000 */
[----:B------:R-:W-:Y:S01]  /*0380*/  STG.E desc[UR4][R2.64], R5 ;  /* 0x0000000502007986 */ /* 0x000fe2000c101904 */
[----:B------:R-:W-:Y:S05]  /*0390*/  EXIT ;  /* 0x000000000000794d */ /* 0x000fea0003800000 */
.L_x_0:
[----:B------:R-:W-:-:S00]  /*03a0*/  BRA `(.L_x_0) ;  /* 0xfffffffc00fc7947 */ /* 0x000fc0000383ffff */
[----:B------:R-:W-:-:S00]  /*03b0*/  NOP ;  /* 0x0000000000007918 */ /* 0x000fc00000000000 */
        /* <DEDUP_REMOVED lines=12> */
.L_x_1:


//--------------------- .nv.global.init           --------------------------
	.section	.nv.global.init,"aw",@progbits
.nv.global.init:
	.type		_$_str,@object
	.size		_$_str,(_$_str_$_2 - _$_str)
_$_str:
        /*0000*/ 	.byte	0x5f, 0x5f, 0x43, 0x55, 0x44, 0x41, 0x5f, 0x46, 0x54, 0x5a, 0x00
	.type		_$_str_$_2,@object
	.size		_$_str_$_2,(.L_1 - _$_str_$_2)
_$_str_$_2:
        /*000b*/ 	.byte	0x5f, 0x5f, 0x43, 0x55, 0x44, 0x41, 0x5f, 0x50, 0x52, 0x45, 0x43, 0x5f, 0x53, 0x51, 0x52, 0x54
        /*001b*/ 	.byte	0x00
.L_1:


//--------------------- .nv.constant0.triton_poi_fused__native_batch_norm_legit_no_training_add_relu_28 --------------------------
	.section	.nv.constant0.triton_poi_fused__native_batch_norm_legit_no_training_add_relu_28,"a",@progbits
	.sectionflags	@""
	.align	4
.nv.constant0.triton_poi_fused__native_batch_norm_legit_no_training_add_relu_28:
	.zero		588
